	.headerflags	@"EF_CUDA_TEXMODE_UNIFIED EF_CUDA_64BIT_ADDRESS EF_CUDA_ACCELERATORS EF_CUDA_SM90 EF_CUDA_VIRTUAL_SM(EF_CUDA_SM90)"
	.elftype	@"ET_EXEC"


//--------------------- .nv.info                  --------------------------
	.section	.nv.info,"",@"SHT_CUDA_INFO"
	.align	4


	//----- nvinfo : EIATTR_REGCOUNT
	.align		4
        /*0000*/ 	.byte	0x04, 0x2f
        /*0002*/ 	.short	(.L_3 - .L_2)
	.align		4
.L_2:
        /*0004*/ 	.word	index@(triton_poi_fused__native_batch_norm_legit_no_training_convolution_hardtanh_5)
        /*0008*/ 	.word	0x00000014


	//----- nvinfo : EIATTR_MIN_STACK_SIZE
	.align		4
.L_3:
        /*000c*/ 	.byte	0x04, 0x12
        /*000e*/ 	.short	(.L_5 - .L_4)
	.align		4
.L_4:
        /*0010*/ 	.word	index@(triton_poi_fused__native_batch_norm_legit_no_training_convolution_hardtanh_5)
        /*0014*/ 	.word	0x00000000


	//----- nvinfo : EIATTR_FRAME_SIZE
	.align		4
.L_5:
        /*0018*/ 	.byte	0x04, 0x11
        /*001a*/ 	.short	(.L_7 - .L_6)
	.align		4
.L_6:
        /*001c*/ 	.word	index@(triton_poi_fused__native_batch_norm_legit_no_training_convolution_hardtanh_5)
        /*0020*/ 	.word	0x00000000


	//----- nvinfo : EIATTR_MIN_STACK_SIZE
	.align		4
.L_7:
        /*0024*/ 	.byte	0x04, 0x12
        /*0026*/ 	.short	(.L_9 - .L_8)
	.align		4
.L_8:
        /*0028*/ 	.word	index@(triton_poi_fused__native_batch_norm_legit_no_training_convolution_hardtanh_5)
        /*002c*/ 	.word	0x00000000
.L_9:


//--------------------- .nv.info.triton_poi_fused__native_batch_norm_legit_no_training_convolution_hardtanh_5 --------------------------
	.section	.nv.info.triton_poi_fused__native_batch_norm_legit_no_training_convolution_hardtanh_5,"",@"SHT_CUDA_INFO"
	.sectionflags	@""
	.align	4


	//----- nvinfo : EIATTR_CUDA_API_VERSION
	.align		4
        /*0000*/ 	.byte	0x04, 0x37
        /*0002*/ 	.short	(.L_11 - .L_10)
.L_10:
        /*0004*/ 	.word	0x0000007c


	//----- nvinfo : EIATTR_KPARAM_INFO
	.align		4
.L_11:
        /*0008*/ 	.byte	0x04, 0x17
        /*000a*/ 	.short	(.L_13 - .L_12)
.L_12:
        /*000c*/ 	.word	0x00000000
        /*0010*/ 	.short	0x0007
        /*0012*/ 	.short	0x0038
        /*0014*/ 	.byte	0x00, 0xf0, 0x11, 0x00


	//----- nvinfo : EIATTR_KPARAM_INFO
	.align		4
.L_13:
        /*0018*/ 	.byte	0x04, 0x17
        /*001a*/ 	.short	(.L_15 - .L_14)
.L_14:
        /*001c*/ 	.word	0x00000000
        /*0020*/ 	.short	0x0006
        /*0022*/ 	.short	0x0030
        /*0024*/ 	.byte	0x00, 0xf4, 0x21, 0x00


	//----- nvinfo : EIATTR_KPARAM_INFO
	.align		4
.L_15:
        /*0028*/ 	.byte	0x04, 0x17
        /*002a*/ 	.short	(.L_17 - .L_16)
.L_16:
        /*002c*/ 	.word	0x00000000
        /*0030*/ 	.short	0x0005
        /*0032*/ 	.short	0x0028
        /*0034*/ 	.byte	0x00, 0xf4, 0x21, 0x00


	//----- nvinfo : EIATTR_KPARAM_INFO
	.align		4
.L_17:
        /*0038*/ 	.byte	0x04, 0x17
        /*003a*/ 	.short	(.L_19 - .L_18)
.L_18:
        /*003c*/ 	.word	0x00000000
        /*0040*/ 	.short	0x0004
        /*0042*/ 	.short	0x0020
        /*0044*/ 	.byte	0x00, 0xf4, 0x21, 0x00


	//----- nvinfo : EIATTR_KPARAM_INFO
	.align		4
.L_19:
        /*0048*/ 	.byte	0x04, 0x17
        /*004a*/ 	.short	(.L_21 - .L_20)
.L_20:
        /*004c*/ 	.word	0x00000000
        /*0050*/ 	.short	0x0003
        /*0052*/ 	.short	0x0018
        /*0054*/ 	.byte	0x00, 0xf4, 0x21, 0x00


	//----- nvinfo : EIATTR_KPARAM_INFO
	.align		4
.L_21:
        /*0058*/ 	.byte	0x04, 0x17
        /*005a*/ 	.short	(.L_23 - .L_22)
.L_22:
        /*005c*/ 	.word	0x00000000
        /*0060*/ 	.short	0x0002
        /*0062*/ 	.short	0x0010
        /*0064*/ 	.byte	0x00, 0xf4, 0x21, 0x00


	//----- nvinfo : EIATTR_KPARAM_INFO
	.align		4
.L_23:
        /*0068*/ 	.byte	0x04, 0x17
        /*006a*/ 	.short	(.L_25 - .L_24)
.L_24:
        /*006c*/ 	.word	0x00000000
        /*0070*/ 	.short	0x0001
        /*0072*/ 	.short	0x0008
        /*0074*/ 	.byte	0x00, 0xf4, 0x21, 0x00


	//----- nvinfo : EIATTR_KPARAM_INFO
	.align		4
.L_25:
        /*0078*/ 	.byte	0x04, 0x17
        /*007a*/ 	.short	(.L_27 - .L_26)
.L_26:
        /*007c*/ 	.word	0x00000000
        /*0080*/ 	.short	0x0000
        /*0082*/ 	.short	0x0000
        /*0084*/ 	.byte	0x00, 0xf4, 0x21, 0x00


	//----- nvinfo : EIATTR_SPARSE_MMA_MASK
	.align		4
.L_27:
        /*0088*/ 	.byte	0x03, 0x50
        /*008a*/ 	.short	0x0000


	//----- nvinfo : EIATTR_MAXREG_COUNT
	.align		4
        /*008c*/ 	.byte	0x03, 0x1b
        /*008e*/ 	.short	0x00ff


	//----- nvinfo : EIATTR_EXIT_INSTR_OFFSETS
	.align		4
        /*0090*/ 	.byte	0x04, 0x1c
        /*0092*/ 	.short	(.L_29 - .L_28)


	//   ....[0]....
.L_28:
        /*0094*/ 	.word	0x00000410


	//----- nvinfo : EIATTR_REQNTID
	.align		4
.L_29:
        /*0098*/ 	.byte	0x04, 0x10
        /*009a*/ 	.short	(.L_31 - .L_30)
.L_30:
        /*009c*/ 	.word	0x00000100
        /*00a0*/ 	.word	0x00000001
        /*00a4*/ 	.word	0x00000001


	//----- nvinfo : EIATTR_CBANK_PARAM_SIZE
	.align		4
.L_31:
        /*00a8*/ 	.byte	0x03, 0x19
        /*00aa*/ 	.short	0x003c


	//----- nvinfo : EIATTR_PARAM_CBANK
	.align		4
        /*00ac*/ 	.byte	0x04, 0x0a
        /*00ae*/ 	.short	(.L_33 - .L_32)
	.align		4
.L_32:
        /*00b0*/ 	.word	index@(.nv.constant0.triton_poi_fused__native_batch_norm_legit_no_training_convolution_hardtanh_5)
        /*00b4*/ 	.short	0x0210
        /*00b6*/ 	.short	0x003c


	//----- nvinfo : EIATTR_SW_WAR
	.align		4
.L_33:
        /*00b8*/ 	.byte	0x04, 0x36
        /*00ba*/ 	.short	(.L_35 - .L_34)
.L_34:
        /*00bc*/ 	.word	0x00000008
.L_35:


//--------------------- .nv.callgraph             --------------------------
	.section	.nv.callgraph,"",@"SHT_CUDA_CALLGRAPH"
	.align	4
	.sectionentsize	8
	.align		4
        /*0000*/ 	.word	0x00000000
	.align		4
        /*0004*/ 	.word	0xffffffff
	.align		4
        /*0008*/ 	.word	0x00000000
	.align		4
        /*000c*/ 	.word	0xfffffffe
	.align		4
        /*0010*/ 	.word	0x00000000
	.align		4
        /*0014*/ 	.word	0xfffffffd
	.align		4
        /*0018*/ 	.word	0x00000000
	.align		4
        /*001c*/ 	.word	0xfffffffc


//--------------------- .nv.constant4             --------------------------
	.section	.nv.constant4,"a",@progbits
	.align	8
	.align		8
.nv.constant4:
        /*0000*/ 	.dword	_$_str
	.align		8
        /*0008*/ 	.dword	_$_str_$_2


//--------------------- .text.triton_poi_fused__native_batch_norm_legit_no_training_convolution_hardtanh_5 --------------------------
	.section	.text.triton_poi_fused__native_batch_norm_legit_no_training_convolution_hardtanh_5,"ax",@progbits
	.align	128
        .global         triton_poi_fused__native_batch_norm_legit_no_training_convolution_hardtanh_5
        .type           triton_poi_fused__native_batch_norm_legit_no_training_convolution_hardtanh_5,@function
        .size           triton_poi_fused__native_batch_norm_legit_no_training_convolution_hardtanh_5,(.L_x_1 - triton_poi_fused__native_batch_norm_legit_no_training_convolution_hardtanh_5)
        .other          triton_poi_fused__native_batch_norm_legit_no_training_convolution_hardtanh_5,@"STO_CUDA_ENTRY STV_DEFAULT"
triton_poi_fused__native_batch_norm_legit_no_training_convolution_hardtanh_5:
.text.triton_poi_fused__native_batch_norm_legit_no_training_convolution_hardtanh_5:
[----:B------:R-:W-:Y:S01]  /*0000*/  LDC R1, c[0x0][0x28] ;  /* 0x00000a00ff017b82 */ /* 0x000fe20000000800 */
[----:B------:R-:W1:Y:S07]  /*0010*/  S2R R0, SR_TID.X ;  /* 0x0000000000007919 */ /* 0x000e6e0000002100 */
[----:B------:R-:W2:Y:S01]  /*0020*/  LDC.64 R12, c[0x0][0x228] ;  /* 0x00008a00ff0c7b82 */ /* 0x000ea20000000a00 */
[----:B------:R-:W-:Y:S01]  /*0030*/  ULDC.64 UR4, c[0x0][0x208] ;  /* 0x0000820000047ab9 */ /* 0x000fe20000000a00 */
[----:B------:R-:W3:Y:S06]  /*0040*/  S2R R5, SR_CTAID.X ;  /* 0x0000000000057919 */ /* 0x000eec0000002500 */
[----:B------:R-:W4:Y:S08]  /*0050*/  LDC.64 R8, c[0x0][0x218] ;  /* 0x00008600ff087b82 */ /* 0x000f300000000a00 */
[----:B------:R-:W5:Y:S08]  /*0060*/  LDC.64 R10, c[0x0][0x220] ;  /* 0x00008800ff0a7b82 */ /* 0x000f700000000a00 */
[----:B------:R-:W4:Y:S01]  /*0070*/  LDC.64 R14, c[0x0][0x230] ;  /* 0x00008c00ff0e7b82 */ /* 0x000f220000000a00 */
[----:B-1----:R-:W-:Y:S01]  /*0080*/  IMAD.SHL.U32 R0, R0, 0x2, RZ ;  /* 0x0000000200007824 */ /* 0x002fe200078e00ff */
[----:B---3--:R-:W-:-:S04]  /*0090*/  SHF.R.S32.HI R3, RZ, 0x16, R5 ;  /* 0x00000016ff037819 */ /* 0x008fc80000011405 */
[----:B------:R-:W-:Y:S02]  /*00a0*/  LOP3.LUT R0, R0, 0x1fe, RZ, 0xc0, !PT ;  /* 0x000001fe00007812 */ /* 0x000fe400078ec0ff */
[----:B------:R-:W-:-:S03]  /*00b0*/  SGXT R3, R3, 0x1 ;  /* 0x000000010303781a */ /* 0x000fc60000000200 */
[----:B------:R-:W-:Y:S02]  /*00c0*/  IMAD R0, R5, 0x200, R0 ;  /* 0x0000020005007824 */ /* 0x000fe400078e0200 */
[----:B------:R-:W1:Y:S03]  /*00d0*/  LDC.64 R4, c[0x0][0x238] ;  /* 0x00008e00ff047b82 */ /* 0x000e660000000a00 */
[----:B------:R-:W-:-:S04]  /*00e0*/  LEA.HI R3, R3, R0, RZ, 0x8 ;  /* 0x0000000003037211 */ /* 0x000fc800078f40ff */
[----:B------:R-:W-:-:S04]  /*00f0*/  SHF.R.S32.HI R3, RZ, 0x8, R3 ;  /* 0x00000008ff037819 */ /* 0x000fc80000011403 */
[----:B------:R-:W-:-:S04]  /*0100*/  LEA.HI R2, R3, R3, RZ, 0x9 ;  /* 0x0000000303027211 */ /* 0x000fc800078f48ff */
[----:B------:R-:W-:-:S04]  /*0110*/  LOP3.LUT R2, R2, 0xfffffe00, RZ, 0xc0, !PT ;  /* 0xfffffe0002027812 */ /* 0x000fc800078ec0ff */
[----:B------:R-:W-:Y:S02]  /*0120*/  IADD3 R17, R3, -R2, RZ ;  /* 0x8000000203117210 */ /* 0x000fe40007ffe0ff */
[----:B------:R-:W3:Y:S03]  /*0130*/  LDC.64 R2, c[0x0][0x210] ;  /* 0x00008400ff027b82 */ /* 0x000ee60000000a00 */
[----:B--2---:R-:W-:-:S05]  /*0140*/  IMAD.WIDE R12, R17, 0x4, R12 ;  /* 0x00000004110c7825 */ /* 0x004fca00078e020c */
[----:B------:R2:W2:Y:S01]  /*0150*/  LDG.E.EL R16, desc[UR4][R12.64] ;  /* 0x000000040c107981 */ /* 0x0004a2000c2e1900 */
[----:B----4-:R-:W-:-:S04]  /*0160*/  IMAD.WIDE R8, R17, 0x4, R8 ;  /* 0x0000000411087825 */ /* 0x010fc800078e0208 */
[----:B-----5:R-:W-:Y:S02]  /*0170*/  IMAD.WIDE R10, R17, 0x4, R10 ;  /* 0x00000004110a7825 */ /* 0x020fe400078e020a */
[----:B------:R4:W5:Y:S04]  /*0180*/  LDG.E.EL R8, desc[UR4][R8.64] ;  /* 0x0000000408087981 */ /* 0x000968000c2e1900 */
[----:B------:R-:W5:Y:S01]  /*0190*/  LDG.E.EL R10, desc[UR4][R10.64] ;  /* 0x000000040a0a7981 */ /* 0x000f62000c2e1900 */
[----:B---3--:R-:W-:-:S05]  /*01a0*/  IMAD.WIDE R2, R0, 0x4, R2 ;  /* 0x0000000400027825 */ /* 0x008fca00078e0202 */
[----:B------:R-:W5:Y:S01]  /*01b0*/  LDG.E.64 R6, desc[UR4][R2.64] ;  /* 0x0000000402067981 */ /* 0x000f62000c1e1b00 */
[----:B0-2---:R-:W-:-:S04]  /*01c0*/  IMAD.WIDE R12, R17, 0x4, R14 ;  /* 0x00000004110c7825 */ /* 0x005fc800078e020e */
[----:B-1----:R-:W-:Y:S02]  /*01d0*/  IMAD.WIDE R4, R17, 0x4, R4 ;  /* 0x0000000411047825 */ /* 0x002fe400078e0204 */
[----:B------:R-:W2:Y:S04]  /*01e0*/  LDG.E.EL R12, desc[UR4][R12.64] ;  /* 0x000000040c0c7981 */ /* 0x000ea8000c2e1900 */
[----:B------:R0:W2:Y:S01]  /*01f0*/  LDG.E.EL R15, desc[UR4][R4.64] ;  /* 0x00000004040f7981 */ /* 0x0000a2000c2e1900 */
[----:B----4-:R-:W-:Y:S01]  /*0200*/  HFMA2.MMA R9, -RZ, RZ, 1.625, 0 ;  /* 0x3e800000ff097435 */ /* 0x010fe200000001ff */
[----:B------:R-:W-:-:S04]  /*0210*/  FADD R16, R16, 9.9999997473787516356e-06 ;  /* 0x3727c5ac10107421 */ /* 0x000fc80000000000 */
[----:B------:R-:W1:Y:S02]  /*0220*/  MUFU.SQRT R14, R16 ;  /* 0x00000010000e7308 */ /* 0x000e640000002000 */
[C---:B-1----:R-:W-:Y:S02]  /*0230*/  FSETP.GT.AND P0, PT, R14.reuse, 8.50705917302346158658e+37, PT ;  /* 0x7e8000000e00780b */ /* 0x042fe40003f04000 */
[----:B------:R-:W-:-:S11]  /*0240*/  FSETP.GEU.AND P1, PT, R14, 1.175494350822287508e-38, PT ;  /* 0x008000000e00780b */ /* 0x000fd60003f2e000 */
[----:B------:R-:W-:-:S04]  /*0250*/  @P0 FMUL R14, R14, 0.25 ;  /* 0x3e8000000e0e0820 */ /* 0x000fc80000400000 */
[----:B------:R-:W-:-:S06]  /*0260*/  @!P1 FMUL R14, R14, 16777216 ;  /* 0x4b8000000e0e9820 */ /* 0x000fcc0000400000 */
[----:B------:R-:W1:Y:S01]  /*0270*/  MUFU.RCP R14, R14 ;  /* 0x0000000e000e7308 */ /* 0x000e620000001000 */
[----:B------:R-:W-:Y:S01]  /*0280*/  FSEL R9, R9, 1, P0 ;  /* 0x3f80000009097808 */ /* 0x000fe20000000000 */
[--C-:B-----5:R-:W-:Y:S01]  /*0290*/  FADD R6, R6, R8.reuse ;  /* 0x0000000806067221 */ /* 0x120fe20000000000 */
[----:B------:R-:W-:-:S03]  /*02a0*/  FADD R7, R7, R8 ;  /* 0x0000000807077221 */ /* 0x000fc60000000000 */
[----:B------:R-:W-:Y:S01]  /*02b0*/  @!P1 FMUL R9, R9, 16777216 ;  /* 0x4b80000009099820 */ /* 0x000fe20000400000 */
[C---:B0-----:R-:W-:Y:S01]  /*02c0*/  FADD R4, -R10.reuse, R6 ;  /* 0x000000060a047221 */ /* 0x041fe20000000100 */
[----:B------:R-:W-:Y:S02]  /*02d0*/  FADD R10, -R10, R7 ;  /* 0x000000070a0a7221 */ /* 0x000fe40000000100 */
[----:B-1----:R-:W-:-:S04]  /*02e0*/  FMUL R9, R14, R9 ;  /* 0x000000090e097220 */ /* 0x002fc80000400000 */
[-C--:B------:R-:W-:Y:S01]  /*02f0*/  FMUL R8, R4, R9.reuse ;  /* 0x0000000904087220 */ /* 0x080fe20000400000 */
[----:B------:R-:W-:Y:S01]  /*0300*/  FMUL R10, R10, R9 ;  /* 0x000000090a0a7220 */ /* 0x000fe20000400000 */
[----:B------:R-:W0:Y:S02]  /*0310*/  LDC.64 R4, c[0x0][0x240] ;  /* 0x00009000ff047b82 */ /* 0x000e240000000a00 */
[C-C-:B--2---:R-:W-:Y:S01]  /*0320*/  FFMA R8, R12.reuse, R8, R15.reuse ;  /* 0x000000080c087223 */ /* 0x144fe2000000000f */
[----:B------:R-:W-:-:S04]  /*0330*/  FFMA R10, R12, R10, R15 ;  /* 0x0000000a0c0a7223 */ /* 0x000fc8000000000f */
[----:B------:R-:W-:Y:S02]  /*0340*/  FSETP.GTU.AND P0, PT, R8, RZ, PT ;  /* 0x000000ff0800720b */ /* 0x000fe40003f0c000 */
[----:B------:R-:W-:Y:S02]  /*0350*/  FSETP.GTU.AND P1, PT, R10, RZ, PT ;  /* 0x000000ff0a00720b */ /* 0x000fe40003f2c000 */
[----:B------:R-:W-:Y:S02]  /*0360*/  FSEL R8, R8, RZ, P0 ;  /* 0x000000ff08087208 */ /* 0x000fe40000000000 */
[----:B------:R-:W-:Y:S02]  /*0370*/  FSEL R9, R10, RZ, P1 ;  /* 0x000000ff0a097208 */ /* 0x000fe40000800000 */
[----:B------:R-:W-:Y:S02]  /*0380*/  FSETP.GEU.AND P2, PT, R8, 6, PT ;  /* 0x40c000000800780b */ /* 0x000fe40003f4e000 */
[----:B------:R-:W-:-:S02]  /*0390*/  FSETP.GEU.AND P3, PT, R9, 6, PT ;  /* 0x40c000000900780b */ /* 0x000fc40003f6e000 */
[----:B------:R-:W-:Y:S02]  /*03a0*/  FSETP.NAN.AND P0, PT, R8, R8, PT ;  /* 0x000000080800720b */ /* 0x000fe40003f08000 */
[----:B------:R-:W-:Y:S01]  /*03b0*/  FSETP.NAN.AND P1, PT, R9, R9, PT ;  /* 0x000000090900720b */ /* 0x000fe20003f28000 */
[----:B0-----:R-:W-:-:S06]  /*03c0*/  IMAD.WIDE R4, R0, 0x4, R4 ;  /* 0x0000000400047825 */ /* 0x001fcc00078e0204 */
[----:B------:R-:W-:Y:S02]  /*03d0*/  @P2 SEL R8, R8, 0x40c00000, P0 ;  /* 0x40c0000008082807 */ /* 0x000fe40000000000 */
[----:B------:R-:W-:Y:S01]  /*03e0*/  @P3 SEL R9, R9, 0x40c00000, P1 ;  /* 0x40c0000009093807 */ /* 0x000fe20000800000 */
[----:B------:R-:W-:Y:S04]  /*03f0*/  STG.E.64 desc[UR4][R2.64], R6 ;  /* 0x0000000602007986 */ /* 0x000fe8000c101b04 */
[----:B------:R-:W-:Y:S01]  /*0400*/  STG.E.64 desc[UR4][R4.64], R8 ;  /* 0x0000000804007986 */ /* 0x000fe2000c101b04 */
[----:B------:R-:W-:Y:S05]  /*0410*/  EXIT ;  /* 0x000000000000794d */ /* 0x000fea0003800000 */
.L_x_0:
[----:B------:R-:W-:-:S00]  /*0420*/  BRA `(.L_x_0) ;  /* 0xfffffffc00fc7947 */ /* 0x000fc0000383ffff */
[----:B------:R-:W-:-:S00]  /*0430*/  NOP ;  /* 0x0000000000007918 */ /* 0x000fc00000000000 */
        /* <DEDUP_REMOVED lines=12> */
.L_x_1:


//--------------------- .nv.global.init           --------------------------
	.section	.nv.global.init,"aw",@progbits
.nv.global.init:
	.type		_$_str,@object
	.size		_$_str,(_$_str_$_2 - _$_str)
_$_str:
        /*0000*/ 	.byte	0x5f, 0x5f, 0x43, 0x55, 0x44, 0x41, 0x5f, 0x46, 0x54, 0x5a, 0x00
	.type		_$_str_$_2,@object
	.size		_$_str_$_2,(.L_1 - _$_str_$_2)
_$_str_$_2:
        /*000b*/ 	.byte	0x5f, 0x5f, 0x43, 0x55, 0x44, 0x41, 0x5f, 0x50, 0x52, 0x45, 0x43, 0x5f, 0x53, 0x51, 0x52, 0x54
        /*001b*/ 	.byte	0x00
.L_1:


//--------------------- .nv.constant0.triton_poi_fused__native_batch_norm_legit_no_training_convolution_hardtanh_5 --------------------------
	.section	.nv.constant0.triton_poi_fused__native_batch_norm_legit_no_training_convolution_hardtanh_5,"a",@progbits
	.sectionflags	@""
	.align	4
.nv.constant0.triton_poi_fused__native_batch_norm_legit_no_training_convolution_hardtanh_5:
	.zero		588
